//
// Generated by NVIDIA NVVM Compiler
//
// Compiler Build ID: CL-36424714
// Cuda compilation tools, release 13.0, V13.0.88
// Based on NVVM 20.0.0
//

.version 9.0
.target sm_100
.address_size 64

	// .globl	_Z3addPiS_S_i

.visible .entry _Z3addPiS_S_i(
	.param .u64 .ptr .align 1 _Z3addPiS_S_i_param_0,
	.param .u64 .ptr .align 1 _Z3addPiS_S_i_param_1,
	.param .u64 .ptr .align 1 _Z3addPiS_S_i_param_2,
	.param .u32 _Z3addPiS_S_i_param_3
)
{
	.reg .pred 	%p<2>;
	.reg .b32 	%r<9>;
	.reg .b64 	%rd<11>;

	ld.param.u64 	%rd1, [_Z3addPiS_S_i_param_0];
	ld.param.u64 	%rd2, [_Z3addPiS_S_i_param_1];
	ld.param.u64 	%rd3, [_Z3addPiS_S_i_param_2];
	ld.param.u32 	%r2, [_Z3addPiS_S_i_param_3];
	mov.u32 	%r3, %ctaid.x;
	mov.u32 	%r4, %ntid.x;
	mov.u32 	%r5, %tid.x;
	mad.lo.s32 	%r1, %r3, %r4, %r5;
	setp.ge.s32 	%p1, %r1, %r2;
	@%p1 bra 	$L__BB0_2;
	cvta.to.global.u64 	%rd4, %rd1;
	cvta.to.global.u64 	%rd5, %rd2;
	cvta.to.global.u64 	%rd6, %rd3;
	mul.wide.s32 	%rd7, %r1, 4;
	add.s64 	%rd8, %rd4, %rd7;
	ld.global.u32 	%r6, [%rd8];
	add.s64 	%rd9, %rd5, %rd7;
	ld.global.u32 	%r7, [%rd9];
	add.s32 	%r8, %r7, %r6;
	add.s64 	%rd10, %rd6, %rd7;
	st.global.u32 	[%rd10], %r8;
$L__BB0_2:
	ret;

}
	// .globl	_Z3subPiS_S_i
.visible .entry _Z3subPiS_S_i(
	.param .u64 .ptr .align 1 _Z3subPiS_S_i_param_0,
	.param .u64 .ptr .align 1 _Z3subPiS_S_i_param_1,
	.param .u64 .ptr .align 1 _Z3subPiS_S_i_param_2,
	.param .u32 _Z3subPiS_S_i_param_3
)
{
	.reg .pred 	%p<2>;
	.reg .b32 	%r<9>;
	.reg .b64 	%rd<11>;

	ld.param.u64 	%rd1, [_Z3subPiS_S_i_param_0];
	ld.param.u64 	%rd2, [_Z3subPiS_S_i_param_1];
	ld.param.u64 	%rd3, [_Z3subPiS_S_i_param_2];
	ld.param.u32 	%r2, [_Z3subPiS_S_i_param_3];
	mov.u32 	%r3, %ctaid.x;
	mov.u32 	%r4, %ntid.x;
	mov.u32 	%r5, %tid.x;
	mad.lo.s32 	%r1, %r3, %r4, %r5;
	setp.ge.s32 	%p1, %r1, %r2;
	@%p1 bra 	$L__BB1_2;
	cvta.to.global.u64 	%rd4, %rd1;
	cvta.to.global.u64 	%rd5, %rd2;
	cvta.to.global.u64 	%rd6, %rd3;
	mul.wide.s32 	%rd7, %r1, 4;
	add.s64 	%rd8, %rd4, %rd7;
	ld.global.u32 	%r6, [%rd8];
	add.s64 	%rd9, %rd5, %rd7;
	ld.global.u32 	%r7, [%rd9];
	sub.s32 	%r8, %r6, %r7;
	add.s64 	%rd10, %rd6, %rd7;
	st.global.u32 	[%rd10], %r8;
$L__BB1_2:
	ret;

}
	// .globl	_Z4multPiS_S_i
.visible .entry _Z4multPiS_S_i(
	.param .u64 .ptr .align 1 _Z4multPiS_S_i_param_0,
	.param .u64 .ptr .align 1 _Z4multPiS_S_i_param_1,
	.param .u64 .ptr .align 1 _Z4multPiS_S_i_param_2,
	.param .u32 _Z4multPiS_S_i_param_3
)
{
	.reg .pred 	%p<2>;
	.reg .b32 	%r<9>;
	.reg .b64 	%rd<11>;

	ld.param.u64 	%rd1, [_Z4multPiS_S_i_param_0];
	ld.param.u64 	%rd2, [_Z4multPiS_S_i_param_1];
	ld.param.u64 	%rd3, [_Z4multPiS_S_i_param_2];
	ld.param.u32 	%r2, [_Z4multPiS_S_i_param_3];
	mov.u32 	%r3, %ctaid.x;
	mov.u32 	%r4, %ntid.x;
	mov.u32 	%r5, %tid.x;
	mad.lo.s32 	%r1, %r3, %r4, %r5;
	setp.ge.s32 	%p1, %r1, %r2;
	@%p1 bra 	$L__BB2_2;
	cvta.to.global.u64 	%rd4, %rd1;
	cvta.to.global.u64 	%rd5, %rd2;
	cvta.to.global.u64 	%rd6, %rd3;
	mul.wide.s32 	%rd7, %r1, 4;
	add.s64 	%rd8, %rd4, %rd7;
	ld.global.u32 	%r6, [%rd8];
	add.s64 	%rd9, %rd5, %rd7;
	ld.global.u32 	%r7, [%rd9];
	mul.lo.s32 	%r8, %r7, %r6;
	add.s64 	%rd10, %rd6, %rd7;
	st.global.u32 	[%rd10], %r8;
$L__BB2_2:
	ret;

}
	// .globl	_Z3modPiS_S_i
.visible .entry _Z3modPiS_S_i(
	.param .u64 .ptr .align 1 _Z3modPiS_S_i_param_0,
	.param .u64 .ptr .align 1 _Z3modPiS_S_i_param_1,
	.param .u64 .ptr .align 1 _Z3modPiS_S_i_param_2,
	.param .u32 _Z3modPiS_S_i_param_3
)
{
	.reg .pred 	%p<2>;
	.reg .b32 	%r<9>;
	.reg .b64 	%rd<11>;

	ld.param.u64 	%rd1, [_Z3modPiS_S_i_param_0];
	ld.param.u64 	%rd2, [_Z3modPiS_S_i_param_1];
	ld.param.u64 	%rd3, [_Z3modPiS_S_i_param_2];
	ld.param.u32 	%r2, [_Z3modPiS_S_i_param_3];
	mov.u32 	%r3, %ctaid.x;
	mov.u32 	%r4, %ntid.x;
	mov.u32 	%r5, %tid.x;
	mad.lo.s32 	%r1, %r3, %r4, %r5;
	setp.ge.s32 	%p1, %r1, %r2;
	@%p1 bra 	$L__BB3_2;
	cvta.to.global.u64 	%rd4, %rd1;
	cvta.to.global.u64 	%rd5, %rd2;
	cvta.to.global.u64 	%rd6, %rd3;
	mul.wide.s32 	%rd7, %r1, 4;
	add.s64 	%rd8, %rd4, %rd7;
	ld.global.u32 	%r6, [%rd8];
	add.s64 	%rd9, %rd5, %rd7;
	ld.global.u32 	%r7, [%rd9];
	rem.s32 	%r8, %r6, %r7;
	add.s64 	%rd10, %rd6, %rd7;
	st.global.u32 	[%rd10], %r8;
$L__BB3_2:
	ret;

}


// ===== COMPILED SASS (sm_100) =====

	.target	sm_100

	.elftype	@"ET_EXEC"


//--------------------- .note.nv.tkinfo           --------------------------
	.section	.note.nv.tkinfo,"",@"SHT_NOTE"
	.sectionflags	@"SHF_NOTE_NV_TKINFO"
	.tkinfo
        /*0018*/ 	.word	0x00000002
        /*0030*/ 	.string	""
        /*0030*/ 	.string	"ptxas"
        /*0030*/ 	.string	"Cuda compilation tools, release 13.0, V13.0.88"
        /*0030*/ 	.string	"Build cuda_13.0.r13.0/compiler.36424714_0"
        /*0030*/ 	.string	"-arch sm_100 -m 64 "



//--------------------- .note.nv.cuinfo           --------------------------
	.section	.note.nv.cuinfo,"",@"SHT_NOTE"
	.sectionflags	@"SHF_NOTE_NV_CUINFO"
        /*0018*/ 	.short	0x0002
        /*001a*/ 	.short	0x0064
        /*001c*/ 	.short	0x0082
	.zero		2


//--------------------- .nv.info                  --------------------------
	.section	.nv.info,"",@"SHT_CUDA_INFO"
	.align	4


	//----- nvinfo : EIATTR_REGCOUNT
	.align		4
        /*0000*/ 	.byte	0x04, 0x2f
        /*0002*/ 	.short	(.L_1 - .L_0)
	.align		4
.L_0:
        /*0004*/ 	.word	index@(_Z3addPiS_S_i)
        /*0008*/ 	.word	0x0000000c


	//----- nvinfo : EIATTR_FRAME_SIZE
	.align		4
.L_1:
        /*000c*/ 	.byte	0x04, 0x11
        /*000e*/ 	.short	(.L_3 - .L_2)
	.align		4
.L_2:
        /*0010*/ 	.word	index@(_Z3addPiS_S_i)
        /*0014*/ 	.word	0x00000000


	//----- nvinfo : EIATTR_REGCOUNT
	.align		4
.L_3:
        /*0018*/ 	.byte	0x04, 0x2f
        /*001a*/ 	.short	(.L_5 - .L_4)
	.align		4
.L_4:
        /*001c*/ 	.word	index@(_Z3subPiS_S_i)
        /*0020*/ 	.word	0x0000000c


	//----- nvinfo : EIATTR_FRAME_SIZE
	.align		4
.L_5:
        /*0024*/ 	.byte	0x04, 0x11
        /*0026*/ 	.short	(.L_7 - .L_6)
	.align		4
.L_6:
        /*0028*/ 	.word	index@(_Z3subPiS_S_i)
        /*002c*/ 	.word	0x00000000


	//----- nvinfo : EIATTR_REGCOUNT
	.align		4
.L_7:
        /*0030*/ 	.byte	0x04, 0x2f
        /*0032*/ 	.short	(.L_9 - .L_8)
	.align		4
.L_8:
        /*0034*/ 	.word	index@(_Z4multPiS_S_i)
        /*0038*/ 	.word	0x0000000c


	//----- nvinfo : EIATTR_FRAME_SIZE
	.align		4
.L_9:
        /*003c*/ 	.byte	0x04, 0x11
        /*003e*/ 	.short	(.L_11 - .L_10)
	.align		4
.L_10:
        /*0040*/ 	.word	index@(_Z4multPiS_S_i)
        /*0044*/ 	.word	0x00000000


	//----- nvinfo : EIATTR_REGCOUNT
	.align		4
.L_11:
        /*0048*/ 	.byte	0x04, 0x2f
        /*004a*/ 	.short	(.L_13 - .L_12)
	.align		4
.L_12:
        /*004c*/ 	.word	index@(_Z3modPiS_S_i)
        /*0050*/ 	.word	0x0000000d


	//----- nvinfo : EIATTR_FRAME_SIZE
	.align		4
.L_13:
        /*0054*/ 	.byte	0x04, 0x11
        /*0056*/ 	.short	(.L_15 - .L_14)
	.align		4
.L_14:
        /*0058*/ 	.word	index@(_Z3modPiS_S_i)
        /*005c*/ 	.word	0x00000000


	//----- nvinfo : EIATTR_MIN_STACK_SIZE
	.align		4
.L_15:
        /*0060*/ 	.byte	0x04, 0x12
        /*0062*/ 	.short	(.L_17 - .L_16)
	.align		4
.L_16:
        /*0064*/ 	.word	index@(_Z3modPiS_S_i)
        /*0068*/ 	.word	0x00000000


	//----- nvinfo : EIATTR_MIN_STACK_SIZE
	.align		4
.L_17:
        /*006c*/ 	.byte	0x04, 0x12
        /*006e*/ 	.short	(.L_19 - .L_18)
	.align		4
.L_18:
        /*0070*/ 	.word	index@(_Z4multPiS_S_i)
        /*0074*/ 	.word	0x00000000


	//----- nvinfo : EIATTR_MIN_STACK_SIZE
	.align		4
.L_19:
        /*0078*/ 	.byte	0x04, 0x12
        /*007a*/ 	.short	(.L_21 - .L_20)
	.align		4
.L_20:
        /*007c*/ 	.word	index@(_Z3subPiS_S_i)
        /*0080*/ 	.word	0x00000000


	//----- nvinfo : EIATTR_MIN_STACK_SIZE
	.align		4
.L_21:
        /*0084*/ 	.byte	0x04, 0x12
        /*0086*/ 	.short	(.L_23 - .L_22)
	.align		4
.L_22:
        /*0088*/ 	.word	index@(_Z3addPiS_S_i)
        /*008c*/ 	.word	0x00000000
.L_23:


//--------------------- .nv.compat                --------------------------
	.section	.nv.compat,"",@"SHT_CUDA_COMPAT_INFO"
	.align	4
        /*0000*/ 	.byte	0x02, 0x09, 0x00, 0x00, 0x02, 0x02, 0x01, 0x00, 0x02, 0x05, 0x05, 0x00, 0x03, 0x07, 0x01, 0x01
        /*0010*/ 	.byte	0x02, 0x03, 0x00, 0x00, 0x02, 0x06, 0x01, 0x00, 0x04, 0x0b, 0x08, 0x00, 0x09, 0x00, 0x00, 0x00
        /*0020*/ 	.byte	0x00, 0x00, 0x00, 0x00


//--------------------- .nv.info._Z3modPiS_S_i    --------------------------
	.section	.nv.info._Z3modPiS_S_i,"",@"SHT_CUDA_INFO"
	.sectionflags	@""
	.align	4


	//----- nvinfo : EIATTR_CUDA_API_VERSION
	.align		4
        /*0000*/ 	.byte	0x04, 0x37
        /*0002*/ 	.short	(.L_25 - .L_24)
.L_24:
        /*0004*/ 	.word	0x00000082


	//----- nvinfo : EIATTR_KPARAM_INFO
	.align		4
.L_25:
        /*0008*/ 	.byte	0x04, 0x17
        /*000a*/ 	.short	(.L_27 - .L_26)
.L_26:
        /*000c*/ 	.word	0x00000000
        /*0010*/ 	.short	0x0003
        /*0012*/ 	.short	0x0018
        /*0014*/ 	.byte	0x00, 0xf0, 0x11, 0x00


	//----- nvinfo : EIATTR_KPARAM_INFO
	.align		4
.L_27:
        /*0018*/ 	.byte	0x04, 0x17
        /*001a*/ 	.short	(.L_29 - .L_28)
.L_28:
        /*001c*/ 	.word	0x00000000
        /*0020*/ 	.short	0x0002
        /*0022*/ 	.short	0x0010
        /*0024*/ 	.byte	0x00, 0xf5, 0x21, 0x00


	//----- nvinfo : EIATTR_KPARAM_INFO
	.align		4
.L_29:
        /*0028*/ 	.byte	0x04, 0x17
        /*002a*/ 	.short	(.L_31 - .L_30)
.L_30:
        /*002c*/ 	.word	0x00000000
        /*0030*/ 	.short	0x0001
        /*0032*/ 	.short	0x0008
        /*0034*/ 	.byte	0x00, 0xf5, 0x21, 0x00


	//----- nvinfo : EIATTR_KPARAM_INFO
	.align		4
.L_31:
        /*0038*/ 	.byte	0x04, 0x17
        /*003a*/ 	.short	(.L_33 - .L_32)
.L_32:
        /*003c*/ 	.word	0x00000000
        /*0040*/ 	.short	0x0000
        /*0042*/ 	.short	0x0000
        /*0044*/ 	.byte	0x00, 0xf5, 0x21, 0x00


	//----- nvinfo : EIATTR_SPARSE_MMA_MASK
	.align		4
.L_33:
        /*0048*/ 	.byte	0x03, 0x50
        /*004a*/ 	.short	0x0000


	//----- nvinfo : EIATTR_MAXREG_COUNT
	.align		4
        /*004c*/ 	.byte	0x03, 0x1b
        /*004e*/ 	.short	0x00ff


	//----- nvinfo : EIATTR_MERCURY_ISA_VERSION
	.align		4
        /*0050*/ 	.byte	0x03, 0x5f
        /*0052*/ 	.short	0x0101


	//----- nvinfo : EIATTR_VRC_CTA_INIT_COUNT
	.align		4
        /*0054*/ 	.byte	0x02, 0x4a
	.zero		1
	.zero		1


	//----- nvinfo : EIATTR_EXIT_INSTR_OFFSETS
	.align		4
        /*0058*/ 	.byte	0x04, 0x1c
        /*005a*/ 	.short	(.L_35 - .L_34)


	//   ....[0]....
.L_34:
        /*005c*/ 	.word	0x00000070


	//   ....[1]....
        /*0060*/ 	.word	0x00000280


	//----- nvinfo : EIATTR_CBANK_PARAM_SIZE
	.align		4
.L_35:
        /*0064*/ 	.byte	0x03, 0x19
        /*0066*/ 	.short	0x001c


	//----- nvinfo : EIATTR_PARAM_CBANK
	.align		4
        /*0068*/ 	.byte	0x04, 0x0a
        /*006a*/ 	.short	(.L_37 - .L_36)
	.align		4
.L_36:
        /*006c*/ 	.word	index@(.nv.constant0._Z3modPiS_S_i)
        /*0070*/ 	.short	0x0380
        /*0072*/ 	.short	0x001c


	//----- nvinfo : EIATTR_SW_WAR
	.align		4
.L_37:
        /*0074*/ 	.byte	0x04, 0x36
        /*0076*/ 	.short	(.L_39 - .L_38)
.L_38:
        /*0078*/ 	.word	0x00000008
.L_39:


//--------------------- .nv.info._Z4multPiS_S_i   --------------------------
	.section	.nv.info._Z4multPiS_S_i,"",@"SHT_CUDA_INFO"
	.sectionflags	@""
	.align	4


	//----- nvinfo : EIATTR_CUDA_API_VERSION
	.align		4
        /*0000*/ 	.byte	0x04, 0x37
        /*0002*/ 	.short	(.L_41 - .L_40)
.L_40:
        /*0004*/ 	.word	0x00000082


	//----- nvinfo : EIATTR_KPARAM_INFO
	.align		4
.L_41:
        /*0008*/ 	.byte	0x04, 0x17
        /*000a*/ 	.short	(.L_43 - .L_42)
.L_42:
        /*000c*/ 	.word	0x00000000
        /*0010*/ 	.short	0x0003
        /*0012*/ 	.short	0x0018
        /*0014*/ 	.byte	0x00, 0xf0, 0x11, 0x00


	//----- nvinfo : EIATTR_KPARAM_INFO
	.align		4
.L_43:
        /*0018*/ 	.byte	0x04, 0x17
        /*001a*/ 	.short	(.L_45 - .L_44)
.L_44:
        /*001c*/ 	.word	0x00000000
        /*0020*/ 	.short	0x0002
        /*0022*/ 	.short	0x0010
        /*0024*/ 	.byte	0x00, 0xf5, 0x21, 0x00


	//----- nvinfo : EIATTR_KPARAM_INFO
	.align		4
.L_45:
        /*0028*/ 	.byte	0x04, 0x17
        /*002a*/ 	.short	(.L_47 - .L_46)
.L_46:
        /*002c*/ 	.word	0x00000000
        /*0030*/ 	.short	0x0001
        /*0032*/ 	.short	0x0008
        /*0034*/ 	.byte	0x00, 0xf5, 0x21, 0x00


	//----- nvinfo : EIATTR_KPARAM_INFO
	.align		4
.L_47:
        /*0038*/ 	.byte	0x04, 0x17
        /*003a*/ 	.short	(.L_49 - .L_48)
.L_48:
        /*003c*/ 	.word	0x00000000
        /*0040*/ 	.short	0x0000
        /*0042*/ 	.short	0x0000
        /*0044*/ 	.byte	0x00, 0xf5, 0x21, 0x00


	//----- nvinfo : EIATTR_SPARSE_MMA_MASK
	.align		4
.L_49:
        /*0048*/ 	.byte	0x03, 0x50
        /*004a*/ 	.short	0x0000


	//----- nvinfo : EIATTR_MAXREG_COUNT
	.align		4
        /*004c*/ 	.byte	0x03, 0x1b
        /*004e*/ 	.short	0x00ff


	//----- nvinfo : EIATTR_MERCURY_ISA_VERSION
	.align		4
        /*0050*/ 	.byte	0x03, 0x5f
        /*0052*/ 	.short	0x0101


	//----- nvinfo : EIATTR_VRC_CTA_INIT_COUNT
	.align		4
        /*0054*/ 	.byte	0x02, 0x4a
	.zero		1
	.zero		1


	//----- nvinfo : EIATTR_EXIT_INSTR_OFFSETS
	.align		4
        /*0058*/ 	.byte	0x04, 0x1c
        /*005a*/ 	.short	(.L_51 - .L_50)


	//   ....[0]....
.L_50:
        /*005c*/ 	.word	0x00000070


	//   ....[1]....
        /*0060*/ 	.word	0x00000130


	//----- nvinfo : EIATTR_CBANK_PARAM_SIZE
	.align		4
.L_51:
        /*0064*/ 	.byte	0x03, 0x19
        /*0066*/ 	.short	0x001c


	//----- nvinfo : EIATTR_PARAM_CBANK
	.align		4
        /*0068*/ 	.byte	0x04, 0x0a
        /*006a*/ 	.short	(.L_53 - .L_52)
	.align		4
.L_52:
        /*006c*/ 	.word	index@(.nv.constant0._Z4multPiS_S_i)
        /*0070*/ 	.short	0x0380
        /*0072*/ 	.short	0x001c


	//----- nvinfo : EIATTR_SW_WAR
	.align		4
.L_53:
        /*0074*/ 	.byte	0x04, 0x36
        /*0076*/ 	.short	(.L_55 - .L_54)
.L_54:
        /*0078*/ 	.word	0x00000008
.L_55:


//--------------------- .nv.info._Z3subPiS_S_i    --------------------------
	.section	.nv.info._Z3subPiS_S_i,"",@"SHT_CUDA_INFO"
	.sectionflags	@""
	.align	4


	//----- nvinfo : EIATTR_CUDA_API_VERSION
	.align		4
        /*0000*/ 	.byte	0x04, 0x37
        /*0002*/ 	.short	(.L_57 - .L_56)
.L_56:
        /*0004*/ 	.word	0x00000082


	//----- nvinfo : EIATTR_KPARAM_INFO
	.align		4
.L_57:
        /*0008*/ 	.byte	0x04, 0x17
        /*000a*/ 	.short	(.L_59 - .L_58)
.L_58:
        /*000c*/ 	.word	0x00000000
        /*0010*/ 	.short	0x0003
        /*0012*/ 	.short	0x0018
        /*0014*/ 	.byte	0x00, 0xf0, 0x11, 0x00


	//----- nvinfo : EIATTR_KPARAM_INFO
	.align		4
.L_59:
        /*0018*/ 	.byte	0x04, 0x17
        /*001a*/ 	.short	(.L_61 - .L_60)
.L_60:
        /*001c*/ 	.word	0x00000000
        /*0020*/ 	.short	0x0002
        /*0022*/ 	.short	0x0010
        /*0024*/ 	.byte	0x00, 0xf5, 0x21, 0x00


	//----- nvinfo : EIATTR_KPARAM_INFO
	.align		4
.L_61:
        /*0028*/ 	.byte	0x04, 0x17
        /*002a*/ 	.short	(.L_63 - .L_62)
.L_62:
        /*002c*/ 	.word	0x00000000
        /*0030*/ 	.short	0x0001
        /*0032*/ 	.short	0x0008
        /*0034*/ 	.byte	0x00, 0xf5, 0x21, 0x00


	//----- nvinfo : EIATTR_KPARAM_INFO
	.align		4
.L_63:
        /*0038*/ 	.byte	0x04, 0x17
        /*003a*/ 	.short	(.L_65 - .L_64)
.L_64:
        /*003c*/ 	.word	0x00000000
        /*0040*/ 	.short	0x0000
        /*0042*/ 	.short	0x0000
        /*0044*/ 	.byte	0x00, 0xf5, 0x21, 0x00


	//----- nvinfo : EIATTR_SPARSE_MMA_MASK
	.align		4
.L_65:
        /*0048*/ 	.byte	0x03, 0x50
        /*004a*/ 	.short	0x0000


	//----- nvinfo : EIATTR_MAXREG_COUNT
	.align		4
        /*004c*/ 	.byte	0x03, 0x1b
        /*004e*/ 	.short	0x00ff


	//----- nvinfo : EIATTR_MERCURY_ISA_VERSION
	.align		4
        /*0050*/ 	.byte	0x03, 0x5f
        /*0052*/ 	.short	0x0101


	//----- nvinfo : EIATTR_VRC_CTA_INIT_COUNT
	.align		4
        /*0054*/ 	.byte	0x02, 0x4a
	.zero		1
	.zero		1


	//----- nvinfo : EIATTR_EXIT_INSTR_OFFSETS
	.align		4
        /*0058*/ 	.byte	0x04, 0x1c
        /*005a*/ 	.short	(.L_67 - .L_66)


	//   ....[0]....
.L_66:
        /*005c*/ 	.word	0x00000070


	//   ....[1]....
        /*0060*/ 	.word	0x00000130


	//----- nvinfo : EIATTR_CBANK_PARAM_SIZE
	.align		4
.L_67:
        /*0064*/ 	.byte	0x03, 0x19
        /*0066*/ 	.short	0x001c


	//----- nvinfo : EIATTR_PARAM_CBANK
	.align		4
        /*0068*/ 	.byte	0x04, 0x0a
        /*006a*/ 	.short	(.L_69 - .L_68)
	.align		4
.L_68:
        /*006c*/ 	.word	index@(.nv.constant0._Z3subPiS_S_i)
        /*0070*/ 	.short	0x0380
        /*0072*/ 	.short	0x001c


	//----- nvinfo : EIATTR_SW_WAR
	.align		4
.L_69:
        /*0074*/ 	.byte	0x04, 0x36
        /*0076*/ 	.short	(.L_71 - .L_70)
.L_70:
        /*0078*/ 	.word	0x00000008
.L_71:


//--------------------- .nv.info._Z3addPiS_S_i    --------------------------
	.section	.nv.info._Z3addPiS_S_i,"",@"SHT_CUDA_INFO"
	.sectionflags	@""
	.align	4


	//----- nvinfo : EIATTR_CUDA_API_VERSION
	.align		4
        /*0000*/ 	.byte	0x04, 0x37
        /*0002*/ 	.short	(.L_73 - .L_72)
.L_72:
        /*0004*/ 	.word	0x00000082


	//----- nvinfo : EIATTR_KPARAM_INFO
	.align		4
.L_73:
        /*0008*/ 	.byte	0x04, 0x17
        /*000a*/ 	.short	(.L_75 - .L_74)
.L_74:
        /*000c*/ 	.word	0x00000000
        /*0010*/ 	.short	0x0003
        /*0012*/ 	.short	0x0018
        /*0014*/ 	.byte	0x00, 0xf0, 0x11, 0x00


	//----- nvinfo : EIATTR_KPARAM_INFO
	.align		4
.L_75:
        /*0018*/ 	.byte	0x04, 0x17
        /*001a*/ 	.short	(.L_77 - .L_76)
.L_76:
        /*001c*/ 	.word	0x00000000
        /*0020*/ 	.short	0x0002
        /*0022*/ 	.short	0x0010
        /*0024*/ 	.byte	0x00, 0xf5, 0x21, 0x00


	//----- nvinfo : EIATTR_KPARAM_INFO
	.align		4
.L_77:
        /*0028*/ 	.byte	0x04, 0x17
        /*002a*/ 	.short	(.L_79 - .L_78)
.L_78:
        /*002c*/ 	.word	0x00000000
        /*0030*/ 	.short	0x0001
        /*0032*/ 	.short	0x0008
        /*0034*/ 	.byte	0x00, 0xf5, 0x21, 0x00


	//----- nvinfo : EIATTR_KPARAM_INFO
	.align		4
.L_79:
        /*0038*/ 	.byte	0x04, 0x17
        /*003a*/ 	.short	(.L_81 - .L_80)
.L_80:
        /*003c*/ 	.word	0x00000000
        /*0040*/ 	.short	0x0000
        /*0042*/ 	.short	0x0000
        /*0044*/ 	.byte	0x00, 0xf5, 0x21, 0x00


	//----- nvinfo : EIATTR_SPARSE_MMA_MASK
	.align		4
.L_81:
        /*0048*/ 	.byte	0x03, 0x50
        /*004a*/ 	.short	0x0000


	//----- nvinfo : EIATTR_MAXREG_COUNT
	.align		4
        /*004c*/ 	.byte	0x03, 0x1b
        /*004e*/ 	.short	0x00ff


	//----- nvinfo : EIATTR_MERCURY_ISA_VERSION
	.align		4
        /*0050*/ 	.byte	0x03, 0x5f
        /*0052*/ 	.short	0x0101


	//----- nvinfo : EIATTR_VRC_CTA_INIT_COUNT
	.align		4
        /*0054*/ 	.byte	0x02, 0x4a
	.zero		1
	.zero		1


	//----- nvinfo : EIATTR_EXIT_INSTR_OFFSETS
	.align		4
        /*0058*/ 	.byte	0x04, 0x1c
        /*005a*/ 	.short	(.L_83 - .L_82)


	//   ....[0]....
.L_82:
        /*005c*/ 	.word	0x00000070


	//   ....[1]....
        /*0060*/ 	.word	0x00000130


	//----- nvinfo : EIATTR_CBANK_PARAM_SIZE
	.align		4
.L_83:
        /*0064*/ 	.byte	0x03, 0x19
        /*0066*/ 	.short	0x001c


	//----- nvinfo : EIATTR_PARAM_CBANK
	.align		4
        /*0068*/ 	.byte	0x04, 0x0a
        /*006a*/ 	.short	(.L_85 - .L_84)
	.align		4
.L_84:
        /*006c*/ 	.word	index@(.nv.constant0._Z3addPiS_S_i)
        /*0070*/ 	.short	0x0380
        /*0072*/ 	.short	0x001c


	//----- nvinfo : EIATTR_SW_WAR
	.align		4
.L_85:
        /*0074*/ 	.byte	0x04, 0x36
        /*0076*/ 	.short	(.L_87 - .L_86)
.L_86:
        /*0078*/ 	.word	0x00000008
.L_87:


//--------------------- .nv.callgraph             --------------------------
	.section	.nv.callgraph,"",@"SHT_CUDA_CALLGRAPH"
	.align	4
	.sectionentsize	8
	.align		4
        /*0000*/ 	.word	0x00000000
	.align		4
        /*0004*/ 	.word	0xffffffff
	.align		4
        /*0008*/ 	.word	0x00000000
	.align		4
        /*000c*/ 	.word	0xfffffffe
	.align		4
        /*0010*/ 	.word	0x00000000
	.align		4
        /*0014*/ 	.word	0xfffffffd
	.align		4
        /*0018*/ 	.word	0x00000000
	.align		4
        /*001c*/ 	.word	0xfffffffc


//--------------------- .text._Z3modPiS_S_i       --------------------------
	.section	.text._Z3modPiS_S_i,"ax",@progbits
	.align	128
        .global         _Z3modPiS_S_i
        .type           _Z3modPiS_S_i,@function
        .size           _Z3modPiS_S_i,(.L_x_4 - _Z3modPiS_S_i)
        .other          _Z3modPiS_S_i,@"STO_CUDA_ENTRY STV_DEFAULT"
_Z3modPiS_S_i:
.text._Z3modPiS_S_i:
[----:B------:R-:W-:Y:S01]  /*0000*/  LDC R1, c[0x0][0x37c] ;  /* 0x0000df00ff017b82 */ /* 0x000fe20000000800 */
[----:B------:R-:W0:Y:S07]  /*0010*/  S2R R3, SR_TID.X ;  /* 0x0000000000037919 */ /* 0x000e2e0000002100 */
[----:B------:R-:W0:Y:S01]  /*0020*/  S2UR UR4, SR_CTAID.X ;  /* 0x00000000000479c3 */ /* 0x000e220000002500 */
[----:B------:R-:W1:Y:S07]  /*0030*/  LDCU UR5, c[0x0][0x398] ;  /* 0x00007300ff0577ac */ /* 0x000e6e0008000800 */
[----:B------:R-:W0:Y:S02]  /*0040*/  LDC R0, c[0x0][0x360] ;  /* 0x0000d800ff007b82 */ /* 0x000e240000000800 */
[----:B0-----:R-:W-:-:S05]  /*0050*/  IMAD R0, R0, UR4, R3 ;  /* 0x0000000400007c24 */ /* 0x001fca000f8e0203 */
[----:B-1----:R-:W-:-:S13]  /*0060*/  ISETP.GE.AND P0, PT, R0, UR5, PT ;  /* 0x0000000500007c0c */ /* 0x002fda000bf06270 */
[----:B------:R-:W-:Y:S05]  /*0070*/  @P0 EXIT ;  /* 0x000000000000094d */ /* 0x000fea0003800000 */
[----:B------:R-:W0:Y:S01]  /*0080*/  LDC.64 R2, c[0x0][0x388] ;  /* 0x0000e200ff027b82 */ /* 0x000e220000000a00 */
[----:B------:R-:W1:Y:S07]  /*0090*/  LDCU.64 UR4, c[0x0][0x358] ;  /* 0x00006b00ff0477ac */ /* 0x000e6e0008000a00 */
[----:B------:R-:W2:Y:S01]  /*00a0*/  LDC.64 R4, c[0x0][0x380] ;  /* 0x0000e000ff047b82 */ /* 0x000ea20000000a00 */
[----:B0-----:R-:W-:-:S06]  /*00b0*/  IMAD.WIDE R2, R0, 0x4, R2 ;  /* 0x0000000400027825 */ /* 0x001fcc00078e0202 */
[----:B-1----:R-:W3:Y:S01]  /*00c0*/  LDG.E R2, desc[UR4][R2.64] ;  /* 0x0000000402027981 */ /* 0x002ee2000c1e1900 */
[----:B--2---:R-:W-:-:S05]  /*00d0*/  IMAD.WIDE R4, R0, 0x4, R4 ;  /* 0x0000000400047825 */ /* 0x004fca00078e0204 */
[----:B------:R0:W2:Y:S01]  /*00e0*/  LDG.E R8, desc[UR4][R4.64] ;  /* 0x0000000404087981 */ /* 0x0000a2000c1e1900 */
[-C--:B---3--:R-:W-:Y:S02]  /*00f0*/  IABS R10, R2.reuse ;  /* 0x00000002000a7213 */ /* 0x088fe40000000000 */
[----:B0-----:R-:W-:Y:S02]  /*0100*/  IABS R5, R2 ;  /* 0x0000000200057213 */ /* 0x001fe40000000000 */
[----:B------:R-:W0:Y:S01]  /*0110*/  I2F.RP R9, R10 ;  /* 0x0000000a00097306 */ /* 0x000e220000209400 */
[----:B--2---:R-:W-:Y:S02]  /*0120*/  IABS R4, R8 ;  /* 0x0000000800047213 */ /* 0x004fe40000000000 */
[----:B------:R-:W-:-:S05]  /*0130*/  ISETP.GE.AND P2, PT, R8, RZ, PT ;  /* 0x000000ff0800720c */ /* 0x000fca0003f46270 */
[----:B0-----:R-:W0:Y:S02]  /*0140*/  MUFU.RCP R9, R9 ;  /* 0x0000000900097308 */ /* 0x001e240000001000 */
[----:B0-----:R-:W-:-:S06]  /*0150*/  VIADD R6, R9, 0xffffffe ;  /* 0x0ffffffe09067836 */ /* 0x001fcc0000000000 */
[----:B------:R0:W1:Y:S02]  /*0160*/  F2I.FTZ.U32.TRUNC.NTZ R7, R6 ;  /* 0x0000000600077305 */ /* 0x000064000021f000 */
[----:B0-----:R-:W-:Y:S01]  /*0170*/  IMAD.MOV.U32 R6, RZ, RZ, RZ ;  /* 0x000000ffff067224 */ /* 0x001fe200078e00ff */
[----:B-1----:R-:W-:-:S05]  /*0180*/  IADD3 R3, PT, PT, RZ, -R7, RZ ;  /* 0x80000007ff037210 */ /* 0x002fca0007ffe0ff */
[----:B------:R-:W-:-:S04]  /*0190*/  IMAD R3, R3, R10, RZ ;  /* 0x0000000a03037224 */ /* 0x000fc800078e02ff */
[----:B------:R-:W-:Y:S01]  /*01a0*/  IMAD.HI.U32 R7, R7, R3, R6 ;  /* 0x0000000307077227 */ /* 0x000fe200078e0006 */
[----:B------:R-:W-:-:S05]  /*01b0*/  IADD3 R3, PT, PT, RZ, -R5, RZ ;  /* 0x80000005ff037210 */ /* 0x000fca0007ffe0ff */
[----:B------:R-:W-:-:S04]  /*01c0*/  IMAD.HI.U32 R7, R7, R4, RZ ;  /* 0x0000000407077227 */ /* 0x000fc800078e00ff */
[----:B------:R-:W-:Y:S02]  /*01d0*/  IMAD R7, R7, R3, R4 ;  /* 0x0000000307077224 */ /* 0x000fe400078e0204 */
[----:B------:R-:W0:Y:S03]  /*01e0*/  LDC.64 R4, c[0x0][0x390] ;  /* 0x0000e400ff047b82 */ /* 0x000e260000000a00 */
[----:B------:R-:W-:-:S13]  /*01f0*/  ISETP.GT.U32.AND P0, PT, R10, R7, PT ;  /* 0x000000070a00720c */ /* 0x000fda0003f04070 */
[----:B------:R-:W-:Y:S01]  /*0200*/  @!P0 IMAD.IADD R7, R7, 0x1, -R10 ;  /* 0x0000000107078824 */ /* 0x000fe200078e0a0a */
[----:B------:R-:W-:-:S04]  /*0210*/  ISETP.NE.AND P0, PT, R2, RZ, PT ;  /* 0x000000ff0200720c */ /* 0x000fc80003f05270 */
[----:B------:R-:W-:Y:S01]  /*0220*/  ISETP.GT.U32.AND P1, PT, R10, R7, PT ;  /* 0x000000070a00720c */ /* 0x000fe20003f24070 */
[----:B0-----:R-:W-:-:S12]  /*0230*/  IMAD.WIDE R4, R0, 0x4, R4 ;  /* 0x0000000400047825 */ /* 0x001fd800078e0204 */
[----:B------:R-:W-:-:S05]  /*0240*/  @!P1 IADD3 R7, PT, PT, R7, -R10, RZ ;  /* 0x8000000a07079210 */ /* 0x000fca0007ffe0ff */
[----:B------:R-:W-:Y:S01]  /*0250*/  @!P2 IMAD.MOV R7, RZ, RZ, -R7 ;  /* 0x000000ffff07a224 */ /* 0x000fe200078e0a07 */
[----:B------:R-:W-:-:S05]  /*0260*/  @!P0 LOP3.LUT R7, RZ, R2, RZ, 0x33, !PT ;  /* 0x00000002ff078212 */ /* 0x000fca00078e33ff */
[----:B------:R-:W-:Y:S01]  /*0270*/  STG.E desc[UR4][R4.64], R7 ;  /* 0x0000000704007986 */ /* 0x000fe2000c101904 */
[----:B------:R-:W-:Y:S05]  /*0280*/  EXIT ;  /* 0x000000000000794d */ /* 0x000fea0003800000 */
.L_x_0:
[----:B------:R-:W-:-:S00]  /*0290*/  BRA `(.L_x_0) ;  /* 0xfffffffc00fc7947 */ /* 0x000fc0000383ffff */
[----:B------:R-:W-:-:S00]  /*02a0*/  NOP ;  /* 0x0000000000007918 */ /* 0x000fc00000000000 */
        /* <DEDUP_REMOVED lines=13> */
.L_x_4:


//--------------------- .text._Z4multPiS_S_i      --------------------------
	.section	.text._Z4multPiS_S_i,"ax",@progbits
	.align	128
        .global         _Z4multPiS_S_i
        .type           _Z4multPiS_S_i,@function
        .size           _Z4multPiS_S_i,(.L_x_5 - _Z4multPiS_S_i)
        .other          _Z4multPiS_S_i,@"STO_CUDA_ENTRY STV_DEFAULT"
_Z4multPiS_S_i:
.text._Z4multPiS_S_i:
        /* <DEDUP_REMOVED lines=10> */
[----:B------:R-:W2:Y:S08]  /*00a0*/  LDC.64 R4, c[0x0][0x388] ;  /* 0x0000e200ff047b82 */ /* 0x000eb00000000a00 */
[----:B------:R-:W3:Y:S01]  /*00b0*/  LDC.64 R6, c[0x0][0x390] ;  /* 0x0000e400ff067b82 */ /* 0x000ee20000000a00 */
[----:B0-----:R-:W-:-:S06]  /*00c0*/  IMAD.WIDE R2, R9, 0x4, R2 ;  /* 0x0000000409027825 */ /* 0x001fcc00078e0202 */
[----:B-1----:R-:W4:Y:S01]  /*00d0*/  LDG.E R2, desc[UR4][R2.64] ;  /* 0x0000000402027981 */ /* 0x002f22000c1e1900 */
[----:B--2---:R-:W-:-:S06]  /*00e0*/  IMAD.WIDE R4, R9, 0x4, R4 ;  /* 0x0000000409047825 */ /* 0x004fcc00078e0204 */
[----:B------:R-:W4:Y:S01]  /*00f0*/  LDG.E R5, desc[UR4][R4.64] ;  /* 0x0000000404057981 */ /* 0x000f22000c1e1900 */
[----:B---3--:R-:W-:-:S04]  /*0100*/  IMAD.WIDE R6, R9, 0x4, R6 ;  /* 0x0000000409067825 */ /* 0x008fc800078e0206 */
[----:B----4-:R-:W-:-:S05]  /*0110*/  IMAD R9, R2, R5, RZ ;  /* 0x0000000502097224 */ /* 0x010fca00078e02ff */
[----:B------:R-:W-:Y:S01]  /*0120*/  STG.E desc[UR4][R6.64], R9 ;  /* 0x0000000906007986 */ /* 0x000fe2000c101904 */
[----:B------:R-:W-:Y:S05]  /*0130*/  EXIT ;  /* 0x000000000000794d */ /* 0x000fea0003800000 */
.L_x_1:
        /* <DEDUP_REMOVED lines=12> */
.L_x_5:


//--------------------- .text._Z3subPiS_S_i       --------------------------
	.section	.text._Z3subPiS_S_i,"ax",@progbits
	.align	128
        .global         _Z3subPiS_S_i
        .type           _Z3subPiS_S_i,@function
        .size           _Z3subPiS_S_i,(.L_x_6 - _Z3subPiS_S_i)
        .other          _Z3subPiS_S_i,@"STO_CUDA_ENTRY STV_DEFAULT"
_Z3subPiS_S_i:
.text._Z3subPiS_S_i:
        /* <DEDUP_REMOVED lines=16> */
[----:B---3--:R-:W-:Y:S01]  /*0100*/  IMAD.WIDE R6, R9, 0x4, R6 ;  /* 0x0000000409067825 */ /* 0x008fe200078e0206 */
[----:B----4-:R-:W-:-:S05]  /*0110*/  IADD3 R9, PT, PT, R2, -R5, RZ ;  /* 0x8000000502097210 */ /* 0x010fca0007ffe0ff */
[----:B------:R-:W-:Y:S01]  /*0120*/  STG.E desc[UR4][R6.64], R9 ;  /* 0x0000000906007986 */ /* 0x000fe2000c101904 */
[----:B------:R-:W-:Y:S05]  /*0130*/  EXIT ;  /* 0x000000000000794d */ /* 0x000fea0003800000 */
.L_x_2:
        /* <DEDUP_REMOVED lines=12> */
.L_x_6:


//--------------------- .text._Z3addPiS_S_i       --------------------------
	.section	.text._Z3addPiS_S_i,"ax",@progbits
	.align	128
        .global         _Z3addPiS_S_i
        .type           _Z3addPiS_S_i,@function
        .size           _Z3addPiS_S_i,(.L_x_7 - _Z3addPiS_S_i)
        .other          _Z3addPiS_S_i,@"STO_CUDA_ENTRY STV_DEFAULT"
_Z3addPiS_S_i:
.text._Z3addPiS_S_i:
        /* <DEDUP_REMOVED lines=17> */
[----:B----4-:R-:W-:-:S05]  /*0110*/  IADD3 R9, PT, PT, R2, R5, RZ ;  /* 0x0000000502097210 */ /* 0x010fca0007ffe0ff */
[----:B------:R-:W-:Y:S01]  /*0120*/  STG.E desc[UR4][R6.64], R9 ;  /* 0x0000000906007986 */ /* 0x000fe2000c101904 */
[----:B------:R-:W-:Y:S05]  /*0130*/  EXIT ;  /* 0x000000000000794d */ /* 0x000fea0003800000 */
.L_x_3:
        /* <DEDUP_REMOVED lines=12> */
.L_x_7:


//--------------------- .nv.shared.reserved.0     --------------------------
	.section	.nv.shared.reserved.0,"aw",@nobits
	.weak		__nv_reservedSMEM_offset_0_alias
	.size		__nv_reservedSMEM_offset_0_alias, 0, 64
	.other		__nv_reservedSMEM_offset_0_alias,@"STO_CUDA_RESERVED_SHARED STV_DEFAULT"
__nv_reservedSMEM_offset_0_alias:
	.zero		0
	.zero		64


//--------------------- .nv.constant0._Z3modPiS_S_i --------------------------
	.section	.nv.constant0._Z3modPiS_S_i,"a",@progbits
	.sectionflags	@""
	.align	4
.nv.constant0._Z3modPiS_S_i:
	.zero		924


//--------------------- .nv.constant0._Z4multPiS_S_i --------------------------
	.section	.nv.constant0._Z4multPiS_S_i,"a",@progbits
	.sectionflags	@""
	.align	4
.nv.constant0._Z4multPiS_S_i:
	.zero		924


//--------------------- .nv.constant0._Z3subPiS_S_i --------------------------
	.section	.nv.constant0._Z3subPiS_S_i,"a",@progbits
	.sectionflags	@""
	.align	4
.nv.constant0._Z3subPiS_S_i:
	.zero		924


//--------------------- .nv.constant0._Z3addPiS_S_i --------------------------
	.section	.nv.constant0._Z3addPiS_S_i,"a",@progbits
	.sectionflags	@""
	.align	4
.nv.constant0._Z3addPiS_S_i:
	.zero		924


//--------------------- SYMBOLS --------------------------

	.type		.nv.reservedSmem.offset0,@object
	.size		.nv.reservedSmem.offset0,0x4
